	.headerflags	@"EF_CUDA_TEXMODE_UNIFIED EF_CUDA_64BIT_ADDRESS EF_CUDA_ACCELERATORS EF_CUDA_SM90 EF_CUDA_VIRTUAL_SM(EF_CUDA_SM90)"
	.elftype	@"ET_EXEC"


//--------------------- .nv.info                  --------------------------
	.section	.nv.info,"",@"SHT_CUDA_INFO"
	.align	4


	//----- nvinfo : EIATTR_REGCOUNT
	.align		4
        /*0000*/ 	.byte	0x04, 0x2f
        /*0002*/ 	.short	(.L_1 - .L_0)
	.align		4
.L_0:
        /*0004*/ 	.word	index@(triton_poi_fused_max_unpool2d_11)
        /*0008*/ 	.word	0x00000008


	//----- nvinfo : EIATTR_MIN_STACK_SIZE
	.align		4
.L_1:
        /*000c*/ 	.byte	0x04, 0x12
        /*000e*/ 	.short	(.L_3 - .L_2)
	.align		4
.L_2:
        /*0010*/ 	.word	index@(triton_poi_fused_max_unpool2d_11)
        /*0014*/ 	.word	0x00000000


	//----- nvinfo : EIATTR_FRAME_SIZE
	.align		4
.L_3:
        /*0018*/ 	.byte	0x04, 0x11
        /*001a*/ 	.short	(.L_5 - .L_4)
	.align		4
.L_4:
        /*001c*/ 	.word	index@(triton_poi_fused_max_unpool2d_11)
        /*0020*/ 	.word	0x00000000


	//----- nvinfo : EIATTR_MIN_STACK_SIZE
	.align		4
.L_5:
        /*0024*/ 	.byte	0x04, 0x12
        /*0026*/ 	.short	(.L_7 - .L_6)
	.align		4
.L_6:
        /*0028*/ 	.word	index@(triton_poi_fused_max_unpool2d_11)
        /*002c*/ 	.word	0x00000000
.L_7:


//--------------------- .nv.info.triton_poi_fused_max_unpool2d_11 --------------------------
	.section	.nv.info.triton_poi_fused_max_unpool2d_11,"",@"SHT_CUDA_INFO"
	.sectionflags	@""
	.align	4


	//----- nvinfo : EIATTR_CUDA_API_VERSION
	.align		4
        /*0000*/ 	.byte	0x04, 0x37
        /*0002*/ 	.short	(.L_9 - .L_8)
.L_8:
        /*0004*/ 	.word	0x0000007c


	//----- nvinfo : EIATTR_KPARAM_INFO
	.align		4
.L_9:
        /*0008*/ 	.byte	0x04, 0x17
        /*000a*/ 	.short	(.L_11 - .L_10)
.L_10:
        /*000c*/ 	.word	0x00000000
        /*0010*/ 	.short	0x0001
        /*0012*/ 	.short	0x0008
        /*0014*/ 	.byte	0x00, 0xf0, 0x11, 0x00


	//----- nvinfo : EIATTR_KPARAM_INFO
	.align		4
.L_11:
        /*0018*/ 	.byte	0x04, 0x17
        /*001a*/ 	.short	(.L_13 - .L_12)
.L_12:
        /*001c*/ 	.word	0x00000000
        /*0020*/ 	.short	0x0000
        /*0022*/ 	.short	0x0000
        /*0024*/ 	.byte	0x00, 0xf4, 0x21, 0x00


	//----- nvinfo : EIATTR_SPARSE_MMA_MASK
	.align		4
.L_13:
        /*0028*/ 	.byte	0x03, 0x50
        /*002a*/ 	.short	0x0000


	//----- nvinfo : EIATTR_MAXREG_COUNT
	.align		4
        /*002c*/ 	.byte	0x03, 0x1b
        /*002e*/ 	.short	0x00ff


	//----- nvinfo : EIATTR_EXIT_INSTR_OFFSETS
	.align		4
        /*0030*/ 	.byte	0x04, 0x1c
        /*0032*/ 	.short	(.L_15 - .L_14)


	//   ....[0]....
.L_14:
        /*0034*/ 	.word	0x000000a0


	//----- nvinfo : EIATTR_REQNTID
	.align		4
.L_15:
        /*0038*/ 	.byte	0x04, 0x10
        /*003a*/ 	.short	(.L_17 - .L_16)
.L_16:
        /*003c*/ 	.word	0x00000080
        /*0040*/ 	.word	0x00000001
        /*0044*/ 	.word	0x00000001


	//----- nvinfo : EIATTR_CBANK_PARAM_SIZE
	.align		4
.L_17:
        /*0048*/ 	.byte	0x03, 0x19
        /*004a*/ 	.short	0x000c


	//----- nvinfo : EIATTR_PARAM_CBANK
	.align		4
        /*004c*/ 	.byte	0x04, 0x0a
        /*004e*/ 	.short	(.L_19 - .L_18)
	.align		4
.L_18:
        /*0050*/ 	.word	index@(.nv.constant0.triton_poi_fused_max_unpool2d_11)
        /*0054*/ 	.short	0x0210
        /*0056*/ 	.short	0x000c


	//----- nvinfo : EIATTR_SW_WAR
	.align		4
.L_19:
        /*0058*/ 	.byte	0x04, 0x36
        /*005a*/ 	.short	(.L_21 - .L_20)
.L_20:
        /*005c*/ 	.word	0x00000008
.L_21:


//--------------------- .nv.callgraph             --------------------------
	.section	.nv.callgraph,"",@"SHT_CUDA_CALLGRAPH"
	.align	4
	.sectionentsize	8
	.align		4
        /*0000*/ 	.word	0x00000000
	.align		4
        /*0004*/ 	.word	0xffffffff
	.align		4
        /*0008*/ 	.word	0x00000000
	.align		4
        /*000c*/ 	.word	0xfffffffe
	.align		4
        /*0010*/ 	.word	0x00000000
	.align		4
        /*0014*/ 	.word	0xfffffffd
	.align		4
        /*0018*/ 	.word	0x00000000
	.align		4
        /*001c*/ 	.word	0xfffffffc


//--------------------- .text.triton_poi_fused_max_unpool2d_11 --------------------------
	.section	.text.triton_poi_fused_max_unpool2d_11,"ax",@progbits
	.align	128
        .global         triton_poi_fused_max_unpool2d_11
        .type           triton_poi_fused_max_unpool2d_11,@function
        .size           triton_poi_fused_max_unpool2d_11,(.L_x_1 - triton_poi_fused_max_unpool2d_11)
        .other          triton_poi_fused_max_unpool2d_11,@"STO_CUDA_ENTRY STV_DEFAULT"
triton_poi_fused_max_unpool2d_11:
.text.triton_poi_fused_max_unpool2d_11:
[----:B------:R-:W-:Y:S01]  /*0000*/  LDC R1, c[0x0][0x28] ;  /* 0x00000a00ff017b82 */ /* 0x000fe20000000800 */
[----:B------:R-:W1:Y:S07]  /*0010*/  S2R R0, SR_TID.X ;  /* 0x0000000000007919 */ /* 0x000e6e0000002100 */
[----:B------:R-:W2:Y:S01]  /*0020*/  LDC.64 R2, c[0x0][0x210] ;  /* 0x00008400ff027b82 */ /* 0x000ea20000000a00 */
[----:B------:R-:W-:Y:S01]  /*0030*/  ULDC.64 UR4, c[0x0][0x208] ;  /* 0x0000820000047ab9 */ /* 0x000fe20000000a00 */
[----:B------:R-:W3:Y:S01]  /*0040*/  S2R R5, SR_CTAID.X ;  /* 0x0000000000057919 */ /* 0x000ee20000002500 */
[----:B-1----:R-:W-:-:S04]  /*0050*/  SHF.L.U32 R0, R0, 0x1, RZ ;  /* 0x0000000100007819 */ /* 0x002fc800000006ff */
[----:B------:R-:W-:-:S04]  /*0060*/  LOP3.LUT R0, R0, 0xfe, RZ, 0xc0, !PT ;  /* 0x000000fe00007812 */ /* 0x000fc800078ec0ff */
[----:B---3--:R-:W-:-:S05]  /*0070*/  LEA R5, R5, R0, 0x8 ;  /* 0x0000000005057211 */ /* 0x008fca00078e40ff */
[----:B--2---:R-:W-:-:S05]  /*0080*/  IMAD.WIDE R2, R5, 0x4, R2 ;  /* 0x0000000405027825 */ /* 0x004fca00078e0202 */
[----:B------:R-:W-:Y:S01]  /*0090*/  STG.E.64 desc[UR4][R2.64], RZ ;  /* 0x000000ff02007986 */ /* 0x000fe2000c101b04 */
[----:B------:R-:W-:Y:S05]  /*00a0*/  EXIT ;  /* 0x000000000000794d */ /* 0x000fea0003800000 */
.L_x_0:
[----:B------:R-:W-:-:S00]  /*00b0*/  BRA `(.L_x_0) ;  /* 0xfffffffc00fc7947 */ /* 0x000fc0000383ffff */
[----:B------:R-:W-:-:S00]  /*00c0*/  NOP ;  /* 0x0000000000007918 */ /* 0x000fc00000000000 */
        /* <DEDUP_REMOVED lines=11> */
.L_x_1:


//--------------------- .nv.constant0.triton_poi_fused_max_unpool2d_11 --------------------------
	.section	.nv.constant0.triton_poi_fused_max_unpool2d_11,"a",@progbits
	.sectionflags	@""
	.align	4
.nv.constant0.triton_poi_fused_max_unpool2d_11:
	.zero		540
